//
// Generated by NVIDIA NVVM Compiler
//
// Compiler Build ID: CL-36424714
// Cuda compilation tools, release 13.0, V13.0.88
// Based on NVVM 20.0.0
//

.version 9.0
.target sm_100
.address_size 64

	// .globl	_Z24globalMemCoalescedKernelv

.visible .entry _Z24globalMemCoalescedKernelv()
{


	ret;

}
	// .globl	_Z21globalMemStrideKernelv
.visible .entry _Z21globalMemStrideKernelv()
{


	ret;

}
	// .globl	_Z21globalMemOffsetKernelv
.visible .entry _Z21globalMemOffsetKernelv()
{


	ret;

}


// ===== COMPILED SASS (sm_100) =====

	.target	sm_100

	.elftype	@"ET_EXEC"


//--------------------- .note.nv.tkinfo           --------------------------
	.section	.note.nv.tkinfo,"",@"SHT_NOTE"
	.sectionflags	@"SHF_NOTE_NV_TKINFO"
	.tkinfo
        /*0018*/ 	.word	0x00000002
        /*0030*/ 	.string	""
        /*0030*/ 	.string	"ptxas"
        /*0030*/ 	.string	"Cuda compilation tools, release 13.0, V13.0.88"
        /*0030*/ 	.string	"Build cuda_13.0.r13.0/compiler.36424714_0"
        /*0030*/ 	.string	"-arch sm_100 -m 64 "



//--------------------- .note.nv.cuinfo           --------------------------
	.section	.note.nv.cuinfo,"",@"SHT_NOTE"
	.sectionflags	@"SHF_NOTE_NV_CUINFO"
        /*0018*/ 	.short	0x0002
        /*001a*/ 	.short	0x0064
        /*001c*/ 	.short	0x0082
	.zero		2


//--------------------- .nv.info                  --------------------------
	.section	.nv.info,"",@"SHT_CUDA_INFO"
	.align	4


	//----- nvinfo : EIATTR_REGCOUNT
	.align		4
        /*0000*/ 	.byte	0x04, 0x2f
        /*0002*/ 	.short	(.L_1 - .L_0)
	.align		4
.L_0:
        /*0004*/ 	.word	index@(_Z24globalMemCoalescedKernelv)
        /*0008*/ 	.word	0x00000004


	//----- nvinfo : EIATTR_FRAME_SIZE
	.align		4
.L_1:
        /*000c*/ 	.byte	0x04, 0x11
        /*000e*/ 	.short	(.L_3 - .L_2)
	.align		4
.L_2:
        /*0010*/ 	.word	index@(_Z24globalMemCoalescedKernelv)
        /*0014*/ 	.word	0x00000000


	//----- nvinfo : EIATTR_REGCOUNT
	.align		4
.L_3:
        /*0018*/ 	.byte	0x04, 0x2f
        /*001a*/ 	.short	(.L_5 - .L_4)
	.align		4
.L_4:
        /*001c*/ 	.word	index@(_Z21globalMemStrideKernelv)
        /*0020*/ 	.word	0x00000004


	//----- nvinfo : EIATTR_FRAME_SIZE
	.align		4
.L_5:
        /*0024*/ 	.byte	0x04, 0x11
        /*0026*/ 	.short	(.L_7 - .L_6)
	.align		4
.L_6:
        /*0028*/ 	.word	index@(_Z21globalMemStrideKernelv)
        /*002c*/ 	.word	0x00000000


	//----- nvinfo : EIATTR_REGCOUNT
	.align		4
.L_7:
        /*0030*/ 	.byte	0x04, 0x2f
        /*0032*/ 	.short	(.L_9 - .L_8)
	.align		4
.L_8:
        /*0034*/ 	.word	index@(_Z21globalMemOffsetKernelv)
        /*0038*/ 	.word	0x00000004


	//----- nvinfo : EIATTR_FRAME_SIZE
	.align		4
.L_9:
        /*003c*/ 	.byte	0x04, 0x11
        /*003e*/ 	.short	(.L_11 - .L_10)
	.align		4
.L_10:
        /*0040*/ 	.word	index@(_Z21globalMemOffsetKernelv)
        /*0044*/ 	.word	0x00000000


	//----- nvinfo : EIATTR_MIN_STACK_SIZE
	.align		4
.L_11:
        /*0048*/ 	.byte	0x04, 0x12
        /*004a*/ 	.short	(.L_13 - .L_12)
	.align		4
.L_12:
        /*004c*/ 	.word	index@(_Z21globalMemOffsetKernelv)
        /*0050*/ 	.word	0x00000000


	//----- nvinfo : EIATTR_MIN_STACK_SIZE
	.align		4
.L_13:
        /*0054*/ 	.byte	0x04, 0x12
        /*0056*/ 	.short	(.L_15 - .L_14)
	.align		4
.L_14:
        /*0058*/ 	.word	index@(_Z21globalMemStrideKernelv)
        /*005c*/ 	.word	0x00000000


	//----- nvinfo : EIATTR_MIN_STACK_SIZE
	.align		4
.L_15:
        /*0060*/ 	.byte	0x04, 0x12
        /*0062*/ 	.short	(.L_17 - .L_16)
	.align		4
.L_16:
        /*0064*/ 	.word	index@(_Z24globalMemCoalescedKernelv)
        /*0068*/ 	.word	0x00000000
.L_17:


//--------------------- .nv.compat                --------------------------
	.section	.nv.compat,"",@"SHT_CUDA_COMPAT_INFO"
	.align	4
        /*0000*/ 	.byte	0x02, 0x09, 0x00, 0x00, 0x02, 0x02, 0x01, 0x00, 0x02, 0x05, 0x05, 0x00, 0x03, 0x07, 0x01, 0x01
        /*0010*/ 	.byte	0x02, 0x03, 0x00, 0x00, 0x02, 0x06, 0x01, 0x00, 0x04, 0x0b, 0x08, 0x00, 0x09, 0x00, 0x00, 0x00
        /*0020*/ 	.byte	0x00, 0x00, 0x00, 0x00


//--------------------- .nv.info._Z21globalMemOffsetKernelv --------------------------
	.section	.nv.info._Z21globalMemOffsetKernelv,"",@"SHT_CUDA_INFO"
	.sectionflags	@""
	.align	4


	//----- nvinfo : EIATTR_CUDA_API_VERSION
	.align		4
        /*0000*/ 	.byte	0x04, 0x37
        /*0002*/ 	.short	(.L_19 - .L_18)
.L_18:
        /*0004*/ 	.word	0x00000082


	//----- nvinfo : EIATTR_SPARSE_MMA_MASK
	.align		4
.L_19:
        /*0008*/ 	.byte	0x03, 0x50
        /*000a*/ 	.short	0x0000


	//----- nvinfo : EIATTR_MAXREG_COUNT
	.align		4
        /*000c*/ 	.byte	0x03, 0x1b
        /*000e*/ 	.short	0x00ff


	//----- nvinfo : EIATTR_MERCURY_ISA_VERSION
	.align		4
        /*0010*/ 	.byte	0x03, 0x5f
        /*0012*/ 	.short	0x0101


	//----- nvinfo : EIATTR_VRC_CTA_INIT_COUNT
	.align		4
        /*0014*/ 	.byte	0x02, 0x4a
	.zero		1
	.zero		1


	//----- nvinfo : EIATTR_EXIT_INSTR_OFFSETS
	.align		4
        /*0018*/ 	.byte	0x04, 0x1c
        /*001a*/ 	.short	(.L_21 - .L_20)


	//   ....[0]....
.L_20:
        /*001c*/ 	.word	0x00000010


	//----- nvinfo : EIATTR_SW_WAR
	.align		4
.L_21:
        /*0020*/ 	.byte	0x04, 0x36
        /*0022*/ 	.short	(.L_23 - .L_22)
.L_22:
        /*0024*/ 	.word	0x00000008
.L_23:


//--------------------- .nv.info._Z21globalMemStrideKernelv --------------------------
	.section	.nv.info._Z21globalMemStrideKernelv,"",@"SHT_CUDA_INFO"
	.sectionflags	@""
	.align	4


	//----- nvinfo : EIATTR_CUDA_API_VERSION
	.align		4
        /*0000*/ 	.byte	0x04, 0x37
        /*0002*/ 	.short	(.L_25 - .L_24)
.L_24:
        /*0004*/ 	.word	0x00000082


	//----- nvinfo : EIATTR_SPARSE_MMA_MASK
	.align		4
.L_25:
        /*0008*/ 	.byte	0x03, 0x50
        /*000a*/ 	.short	0x0000


	//----- nvinfo : EIATTR_MAXREG_COUNT
	.align		4
        /*000c*/ 	.byte	0x03, 0x1b
        /*000e*/ 	.short	0x00ff


	//----- nvinfo : EIATTR_MERCURY_ISA_VERSION
	.align		4
        /*0010*/ 	.byte	0x03, 0x5f
        /*0012*/ 	.short	0x0101


	//----- nvinfo : EIATTR_VRC_CTA_INIT_COUNT
	.align		4
        /*0014*/ 	.byte	0x02, 0x4a
	.zero		1
	.zero		1


	//----- nvinfo : EIATTR_EXIT_INSTR_OFFSETS
	.align		4
        /*0018*/ 	.byte	0x04, 0x1c
        /*001a*/ 	.short	(.L_27 - .L_26)


	//   ....[0]....
.L_26:
        /*001c*/ 	.word	0x00000010


	//----- nvinfo : EIATTR_SW_WAR
	.align		4
.L_27:
        /*0020*/ 	.byte	0x04, 0x36
        /*0022*/ 	.short	(.L_29 - .L_28)
.L_28:
        /*0024*/ 	.word	0x00000008
.L_29:


//--------------------- .nv.info._Z24globalMemCoalescedKernelv --------------------------
	.section	.nv.info._Z24globalMemCoalescedKernelv,"",@"SHT_CUDA_INFO"
	.sectionflags	@""
	.align	4


	//----- nvinfo : EIATTR_CUDA_API_VERSION
	.align		4
        /*0000*/ 	.byte	0x04, 0x37
        /*0002*/ 	.short	(.L_31 - .L_30)
.L_30:
        /*0004*/ 	.word	0x00000082


	//----- nvinfo : EIATTR_SPARSE_MMA_MASK
	.align		4
.L_31:
        /*0008*/ 	.byte	0x03, 0x50
        /*000a*/ 	.short	0x0000


	//----- nvinfo : EIATTR_MAXREG_COUNT
	.align		4
        /*000c*/ 	.byte	0x03, 0x1b
        /*000e*/ 	.short	0x00ff


	//----- nvinfo : EIATTR_MERCURY_ISA_VERSION
	.align		4
        /*0010*/ 	.byte	0x03, 0x5f
        /*0012*/ 	.short	0x0101


	//----- nvinfo : EIATTR_VRC_CTA_INIT_COUNT
	.align		4
        /*0014*/ 	.byte	0x02, 0x4a
	.zero		1
	.zero		1


	//----- nvinfo : EIATTR_EXIT_INSTR_OFFSETS
	.align		4
        /*0018*/ 	.byte	0x04, 0x1c
        /*001a*/ 	.short	(.L_33 - .L_32)


	//   ....[0]....
.L_32:
        /*001c*/ 	.word	0x00000010


	//----- nvinfo : EIATTR_SW_WAR
	.align		4
.L_33:
        /*0020*/ 	.byte	0x04, 0x36
        /*0022*/ 	.short	(.L_35 - .L_34)
.L_34:
        /*0024*/ 	.word	0x00000008
.L_35:


//--------------------- .nv.callgraph             --------------------------
	.section	.nv.callgraph,"",@"SHT_CUDA_CALLGRAPH"
	.align	4
	.sectionentsize	8
	.align		4
        /*0000*/ 	.word	0x00000000
	.align		4
        /*0004*/ 	.word	0xffffffff
	.align		4
        /*0008*/ 	.word	0x00000000
	.align		4
        /*000c*/ 	.word	0xfffffffe
	.align		4
        /*0010*/ 	.word	0x00000000
	.align		4
        /*0014*/ 	.word	0xfffffffd
	.align		4
        /*0018*/ 	.word	0x00000000
	.align		4
        /*001c*/ 	.word	0xfffffffc


//--------------------- .text._Z21globalMemOffsetKernelv --------------------------
	.section	.text._Z21globalMemOffsetKernelv,"ax",@progbits
	.align	128
        .global         _Z21globalMemOffsetKernelv
        .type           _Z21globalMemOffsetKernelv,@function
        .size           _Z21globalMemOffsetKernelv,(.L_x_3 - _Z21globalMemOffsetKernelv)
        .other          _Z21globalMemOffsetKernelv,@"STO_CUDA_ENTRY STV_DEFAULT"
_Z21globalMemOffsetKernelv:
.text._Z21globalMemOffsetKernelv:
[----:B------:R-:W-:Y:S01]  /*0000*/  LDC R1, c[0x0][0x37c] ;  /* 0x0000df00ff017b82 */ /* 0x000fe20000000800 */
[----:B------:R-:W-:Y:S05]  /*0010*/  EXIT ;  /* 0x000000000000794d */ /* 0x000fea0003800000 */
.L_x_0:
[----:B------:R-:W-:-:S00]  /*0020*/  BRA `(.L_x_0) ;  /* 0xfffffffc00fc7947 */ /* 0x000fc0000383ffff */
[----:B------:R-:W-:-:S00]  /*0030*/  NOP ;  /* 0x0000000000007918 */ /* 0x000fc00000000000 */
        /* <DEDUP_REMOVED lines=12> */
.L_x_3:


//--------------------- .text._Z21globalMemStrideKernelv --------------------------
	.section	.text._Z21globalMemStrideKernelv,"ax",@progbits
	.align	128
        .global         _Z21globalMemStrideKernelv
        .type           _Z21globalMemStrideKernelv,@function
        .size           _Z21globalMemStrideKernelv,(.L_x_4 - _Z21globalMemStrideKernelv)
        .other          _Z21globalMemStrideKernelv,@"STO_CUDA_ENTRY STV_DEFAULT"
_Z21globalMemStrideKernelv:
.text._Z21globalMemStrideKernelv:
[----:B------:R-:W-:Y:S01]  /*0000*/  LDC R1, c[0x0][0x37c] ;  /* 0x0000df00ff017b82 */ /* 0x000fe20000000800 */
[----:B------:R-:W-:Y:S05]  /*0010*/  EXIT ;  /* 0x000000000000794d */ /* 0x000fea0003800000 */
.L_x_1:
        /* <DEDUP_REMOVED lines=14> */
.L_x_4:


//--------------------- .text._Z24globalMemCoalescedKernelv --------------------------
	.section	.text._Z24globalMemCoalescedKernelv,"ax",@progbits
	.align	128
        .global         _Z24globalMemCoalescedKernelv
        .type           _Z24globalMemCoalescedKernelv,@function
        .size           _Z24globalMemCoalescedKernelv,(.L_x_5 - _Z24globalMemCoalescedKernelv)
        .other          _Z24globalMemCoalescedKernelv,@"STO_CUDA_ENTRY STV_DEFAULT"
_Z24globalMemCoalescedKernelv:
.text._Z24globalMemCoalescedKernelv:
[----:B------:R-:W-:Y:S01]  /*0000*/  LDC R1, c[0x0][0x37c] ;  /* 0x0000df00ff017b82 */ /* 0x000fe20000000800 */
[----:B------:R-:W-:Y:S05]  /*0010*/  EXIT ;  /* 0x000000000000794d */ /* 0x000fea0003800000 */
.L_x_2:
        /* <DEDUP_REMOVED lines=14> */
.L_x_5:


//--------------------- .nv.shared.reserved.0     --------------------------
	.section	.nv.shared.reserved.0,"aw",@nobits
	.weak		__nv_reservedSMEM_offset_0_alias
	.size		__nv_reservedSMEM_offset_0_alias, 0, 64
	.other		__nv_reservedSMEM_offset_0_alias,@"STO_CUDA_RESERVED_SHARED STV_DEFAULT"
__nv_reservedSMEM_offset_0_alias:
	.zero		0
	.zero		64


//--------------------- .nv.constant0._Z21globalMemOffsetKernelv --------------------------
	.section	.nv.constant0._Z21globalMemOffsetKernelv,"a",@progbits
	.sectionflags	@""
	.align	4
.nv.constant0._Z21globalMemOffsetKernelv:
	.zero		896


//--------------------- .nv.constant0._Z21globalMemStrideKernelv --------------------------
	.section	.nv.constant0._Z21globalMemStrideKernelv,"a",@progbits
	.sectionflags	@""
	.align	4
.nv.constant0._Z21globalMemStrideKernelv:
	.zero		896


//--------------------- .nv.constant0._Z24globalMemCoalescedKernelv --------------------------
	.section	.nv.constant0._Z24globalMemCoalescedKernelv,"a",@progbits
	.sectionflags	@""
	.align	4
.nv.constant0._Z24globalMemCoalescedKernelv:
	.zero		896


//--------------------- SYMBOLS --------------------------

	.type		.nv.reservedSmem.offset0,@object
	.size		.nv.reservedSmem.offset0,0x4
